//
// Generated by NVIDIA NVVM Compiler
//
// Compiler Build ID: CL-36424714
// Cuda compilation tools, release 13.0, V13.0.88
// Based on NVVM 20.0.0
//

.version 9.0
.target sm_100
.address_size 64

	// .globl	_Z18sinwave_vbo_kernelP6float4jjf
.global .align 4 .b8 __cudart_i2opi_f[24] = {65, 144, 67, 60, 153, 149, 98, 219, 192, 221, 52, 245, 209, 87, 39, 252, 41, 21, 68, 78, 110, 131, 249, 162};

.visible .entry _Z18sinwave_vbo_kernelP6float4jjf(
	.param .u64 .ptr .align 1 _Z18sinwave_vbo_kernelP6float4jjf_param_0,
	.param .u32 _Z18sinwave_vbo_kernelP6float4jjf_param_1,
	.param .u32 _Z18sinwave_vbo_kernelP6float4jjf_param_2,
	.param .f32 _Z18sinwave_vbo_kernelP6float4jjf_param_3
)
{
	.local .align 4 .b8 	__local_depot0[28];
	.reg .b64 	%SP;
	.reg .b64 	%SPL;
	.reg .pred 	%p<17>;
	.reg .b32 	%r<91>;
	.reg .b32 	%f<67>;
	.reg .b64 	%rd<43>;
	.reg .b64 	%fd<9>;

	mov.u64 	%SPL, __local_depot0;
	ld.param.u64 	%rd16, [_Z18sinwave_vbo_kernelP6float4jjf_param_0];
	ld.param.u32 	%r31, [_Z18sinwave_vbo_kernelP6float4jjf_param_1];
	ld.param.u32 	%r32, [_Z18sinwave_vbo_kernelP6float4jjf_param_2];
	ld.param.f32 	%f16, [_Z18sinwave_vbo_kernelP6float4jjf_param_3];
	add.u64 	%rd1, %SPL, 0;
	mov.u32 	%r33, %ctaid.x;
	mov.u32 	%r34, %ntid.x;
	mov.u32 	%r35, %tid.x;
	mad.lo.s32 	%r1, %r33, %r34, %r35;
	mov.u32 	%r36, %ctaid.y;
	mov.u32 	%r37, %ntid.y;
	mov.u32 	%r38, %tid.y;
	mad.lo.s32 	%r2, %r36, %r37, %r38;
	cvt.rn.f32.u32 	%f17, %r1;
	cvt.rn.f32.u32 	%f18, %r31;
	div.rn.f32 	%f19, %f17, %f18;
	cvt.rn.f32.u32 	%f20, %r2;
	cvt.rn.f32.u32 	%f21, %r32;
	div.rn.f32 	%f22, %f20, %f21;
	cvt.f64.f32 	%fd1, %f19;
	fma.rn.f64 	%fd2, %fd1, 0d4000000000000000, 0dBFF0000000000000;
	cvt.rn.f32.f64 	%f1, %fd2;
	cvt.f64.f32 	%fd3, %f22;
	fma.rn.f64 	%fd4, %fd3, 0d4000000000000000, 0dBFF0000000000000;
	cvt.rn.f32.f64 	%f2, %fd4;
	fma.rn.f32 	%f3, %f1, 0f40800000, %f16;
	mul.f32 	%f23, %f3, 0f3F22F983;
	cvt.rni.s32.f32 	%r86, %f23;
	cvt.rn.f32.s32 	%f24, %r86;
	fma.rn.f32 	%f25, %f24, 0fBFC90FDA, %f3;
	fma.rn.f32 	%f26, %f24, 0fB3A22168, %f25;
	fma.rn.f32 	%f65, %f24, 0fA7C234C5, %f26;
	abs.f32 	%f5, %f3;
	setp.ltu.f32 	%p1, %f5, 0f47CE4780;
	@%p1 bra 	$L__BB0_8;
	setp.neu.f32 	%p2, %f5, 0f7F800000;
	@%p2 bra 	$L__BB0_3;
	mov.f32 	%f29, 0f00000000;
	mul.rn.f32 	%f65, %f3, %f29;
	mov.b32 	%r86, 0;
	bra.uni 	$L__BB0_8;
$L__BB0_3:
	mov.b32 	%r4, %f3;
	shl.b32 	%r40, %r4, 8;
	or.b32  	%r5, %r40, -2147483648;
	mov.b64 	%rd39, 0;
	mov.b32 	%r83, 0;
	mov.u64 	%rd37, __cudart_i2opi_f;
	mov.u64 	%rd38, %rd1;
$L__BB0_4:
	.pragma "nounroll";
	ld.global.nc.u32 	%r41, [%rd37];
	mad.wide.u32 	%rd20, %r41, %r5, %rd39;
	shr.u64 	%rd39, %rd20, 32;
	st.local.u32 	[%rd38], %rd20;
	add.s32 	%r83, %r83, 1;
	add.s64 	%rd38, %rd38, 4;
	add.s64 	%rd37, %rd37, 4;
	setp.ne.s32 	%p3, %r83, 6;
	@%p3 bra 	$L__BB0_4;
	shr.u32 	%r42, %r4, 23;
	st.local.u32 	[%rd1+24], %rd39;
	and.b32  	%r8, %r42, 31;
	and.b32  	%r43, %r42, 224;
	add.s32 	%r44, %r43, -128;
	shr.u32 	%r45, %r44, 5;
	mul.wide.u32 	%rd21, %r45, 4;
	sub.s64 	%rd8, %rd1, %rd21;
	ld.local.u32 	%r84, [%rd8+24];
	ld.local.u32 	%r85, [%rd8+20];
	setp.eq.s32 	%p4, %r8, 0;
	@%p4 bra 	$L__BB0_7;
	shf.l.wrap.b32 	%r84, %r85, %r84, %r8;
	ld.local.u32 	%r46, [%rd8+16];
	shf.l.wrap.b32 	%r85, %r46, %r85, %r8;
$L__BB0_7:
	shr.u32 	%r47, %r84, 30;
	shf.l.wrap.b32 	%r48, %r85, %r84, 2;
	shl.b32 	%r49, %r85, 2;
	shr.u32 	%r50, %r48, 31;
	add.s32 	%r51, %r50, %r47;
	neg.s32 	%r52, %r51;
	setp.lt.s32 	%p5, %r4, 0;
	selp.b32 	%r86, %r52, %r51, %p5;
	xor.b32  	%r53, %r48, %r4;
	shr.s32 	%r54, %r48, 31;
	xor.b32  	%r55, %r54, %r48;
	xor.b32  	%r56, %r54, %r49;
	cvt.u64.u32 	%rd22, %r55;
	shl.b64 	%rd23, %rd22, 32;
	cvt.u64.u32 	%rd24, %r56;
	or.b64  	%rd25, %rd23, %rd24;
	cvt.rn.f64.s64 	%fd5, %rd25;
	mul.f64 	%fd6, %fd5, 0d3BF921FB54442D19;
	cvt.rn.f32.f64 	%f27, %fd6;
	neg.f32 	%f28, %f27;
	setp.lt.s32 	%p6, %r53, 0;
	selp.f32 	%f65, %f28, %f27, %p6;
$L__BB0_8:
	mul.rn.f32 	%f30, %f65, %f65;
	and.b32  	%r58, %r86, 1;
	setp.eq.b32 	%p7, %r58, 1;
	selp.f32 	%f31, 0f3F800000, %f65, %p7;
	fma.rn.f32 	%f32, %f30, %f31, 0f00000000;
	fma.rn.f32 	%f33, %f30, 0f37CBAC00, 0fBAB607ED;
	selp.f32 	%f34, %f33, 0fB94D4153, %p7;
	selp.f32 	%f35, 0f3D2AAABB, 0f3C0885E4, %p7;
	fma.rn.f32 	%f36, %f34, %f30, %f35;
	selp.f32 	%f37, 0fBEFFFFFF, 0fBE2AAAA8, %p7;
	fma.rn.f32 	%f38, %f36, %f30, %f37;
	fma.rn.f32 	%f39, %f38, %f32, %f31;
	and.b32  	%r59, %r86, 2;
	setp.eq.s32 	%p8, %r59, 0;
	mov.f32 	%f40, 0f00000000;
	sub.f32 	%f41, %f40, %f39;
	selp.f32 	%f9, %f39, %f41, %p8;
	fma.rn.f32 	%f10, %f2, 0f40800000, %f16;
	mul.f32 	%f42, %f10, 0f3F22F983;
	cvt.rni.s32.f32 	%r90, %f42;
	cvt.rn.f32.s32 	%f43, %r90;
	fma.rn.f32 	%f44, %f43, 0fBFC90FDA, %f10;
	fma.rn.f32 	%f45, %f43, 0fB3A22168, %f44;
	fma.rn.f32 	%f66, %f43, 0fA7C234C5, %f45;
	abs.f32 	%f12, %f10;
	setp.ltu.f32 	%p9, %f12, 0f47CE4780;
	@%p9 bra 	$L__BB0_16;
	setp.neu.f32 	%p10, %f12, 0f7F800000;
	@%p10 bra 	$L__BB0_11;
	mov.f32 	%f48, 0f00000000;
	mul.rn.f32 	%f66, %f10, %f48;
	mov.b32 	%r90, 0;
	bra.uni 	$L__BB0_16;
$L__BB0_11:
	mov.b32 	%r18, %f10;
	shl.b32 	%r61, %r18, 8;
	or.b32  	%r19, %r61, -2147483648;
	mov.b64 	%rd42, 0;
	mov.b32 	%r87, 0;
	mov.u64 	%rd40, __cudart_i2opi_f;
	mov.u64 	%rd41, %rd1;
$L__BB0_12:
	.pragma "nounroll";
	ld.global.nc.u32 	%r62, [%rd40];
	mad.wide.u32 	%rd28, %r62, %r19, %rd42;
	shr.u64 	%rd42, %rd28, 32;
	st.local.u32 	[%rd41], %rd28;
	add.s32 	%r87, %r87, 1;
	add.s64 	%rd41, %rd41, 4;
	add.s64 	%rd40, %rd40, 4;
	setp.ne.s32 	%p11, %r87, 6;
	@%p11 bra 	$L__BB0_12;
	shr.u32 	%r63, %r18, 23;
	st.local.u32 	[%rd1+24], %rd42;
	and.b32  	%r22, %r63, 31;
	and.b32  	%r64, %r63, 224;
	add.s32 	%r65, %r64, -128;
	shr.u32 	%r66, %r65, 5;
	mul.wide.u32 	%rd29, %r66, 4;
	sub.s64 	%rd15, %rd1, %rd29;
	ld.local.u32 	%r88, [%rd15+24];
	ld.local.u32 	%r89, [%rd15+20];
	setp.eq.s32 	%p12, %r22, 0;
	@%p12 bra 	$L__BB0_15;
	shf.l.wrap.b32 	%r88, %r89, %r88, %r22;
	ld.local.u32 	%r67, [%rd15+16];
	shf.l.wrap.b32 	%r89, %r67, %r89, %r22;
$L__BB0_15:
	shr.u32 	%r68, %r88, 30;
	shf.l.wrap.b32 	%r69, %r89, %r88, 2;
	shl.b32 	%r70, %r89, 2;
	shr.u32 	%r71, %r69, 31;
	add.s32 	%r72, %r71, %r68;
	neg.s32 	%r73, %r72;
	setp.lt.s32 	%p13, %r18, 0;
	selp.b32 	%r90, %r73, %r72, %p13;
	xor.b32  	%r74, %r69, %r18;
	shr.s32 	%r75, %r69, 31;
	xor.b32  	%r76, %r75, %r69;
	xor.b32  	%r77, %r75, %r70;
	cvt.u64.u32 	%rd30, %r76;
	shl.b64 	%rd31, %rd30, 32;
	cvt.u64.u32 	%rd32, %r77;
	or.b64  	%rd33, %rd31, %rd32;
	cvt.rn.f64.s64 	%fd7, %rd33;
	mul.f64 	%fd8, %fd7, 0d3BF921FB54442D19;
	cvt.rn.f32.f64 	%f46, %fd8;
	neg.f32 	%f47, %f46;
	setp.lt.s32 	%p14, %r74, 0;
	selp.f32 	%f66, %f47, %f46, %p14;
$L__BB0_16:
	cvta.to.global.u64 	%rd34, %rd16;
	add.s32 	%r79, %r90, 1;
	mul.rn.f32 	%f49, %f66, %f66;
	and.b32  	%r80, %r90, 1;
	setp.eq.b32 	%p15, %r80, 1;
	selp.f32 	%f50, %f66, 0f3F800000, %p15;
	fma.rn.f32 	%f51, %f49, %f50, 0f00000000;
	fma.rn.f32 	%f52, %f49, 0f37CBAC00, 0fBAB607ED;
	selp.f32 	%f53, 0fB94D4153, %f52, %p15;
	selp.f32 	%f54, 0f3C0885E4, 0f3D2AAABB, %p15;
	fma.rn.f32 	%f55, %f53, %f49, %f54;
	selp.f32 	%f56, 0fBE2AAAA8, 0fBEFFFFFF, %p15;
	fma.rn.f32 	%f57, %f55, %f49, %f56;
	fma.rn.f32 	%f58, %f57, %f51, %f50;
	and.b32  	%r81, %r79, 2;
	setp.eq.s32 	%p16, %r81, 0;
	mov.f32 	%f59, 0f00000000;
	sub.f32 	%f60, %f59, %f58;
	selp.f32 	%f61, %f58, %f60, %p16;
	mul.f32 	%f62, %f9, %f61;
	mul.f32 	%f63, %f62, 0f3F000000;
	mad.lo.s32 	%r82, %r31, %r2, %r1;
	mul.wide.u32 	%rd35, %r82, 16;
	add.s64 	%rd36, %rd34, %rd35;
	mov.f32 	%f64, 0f3F800000;
	st.global.v4.f32 	[%rd36], {%f1, %f63, %f2, %f64};
	ret;

}


// ===== COMPILED SASS (sm_100) =====

	.target	sm_100

	.elftype	@"ET_EXEC"


//--------------------- .note.nv.tkinfo           --------------------------
	.section	.note.nv.tkinfo,"",@"SHT_NOTE"
	.sectionflags	@"SHF_NOTE_NV_TKINFO"
	.tkinfo
        /*0018*/ 	.word	0x00000002
        /*0030*/ 	.string	""
        /*0030*/ 	.string	"ptxas"
        /*0030*/ 	.string	"Cuda compilation tools, release 13.0, V13.0.88"
        /*0030*/ 	.string	"Build cuda_13.0.r13.0/compiler.36424714_0"
        /*0030*/ 	.string	"-arch sm_100 -m 64 "



//--------------------- .note.nv.cuinfo           --------------------------
	.section	.note.nv.cuinfo,"",@"SHT_NOTE"
	.sectionflags	@"SHF_NOTE_NV_CUINFO"
        /*0018*/ 	.short	0x0002
        /*001a*/ 	.short	0x0064
        /*001c*/ 	.short	0x0082
	.zero		2


//--------------------- .nv.info                  --------------------------
	.section	.nv.info,"",@"SHT_CUDA_INFO"
	.align	4


	//----- nvinfo : EIATTR_REGCOUNT
	.align		4
        /*0000*/ 	.byte	0x04, 0x2f
        /*0002*/ 	.short	(.L_2 - .L_1)
	.align		4
.L_1:
        /*0004*/ 	.word	index@(_Z18sinwave_vbo_kernelP6float4jjf)
        /*0008*/ 	.word	0x00000014


	//----- nvinfo : EIATTR_FRAME_SIZE
	.align		4
.L_2:
        /*000c*/ 	.byte	0x04, 0x11
        /*000e*/ 	.short	(.L_4 - .L_3)
	.align		4
.L_3:
        /*0010*/ 	.word	index@($__internal_0_$__cuda_sm3x_div_rn_noftz_f32_slowpath)
        /*0014*/ 	.word	0x00000020


	//----- nvinfo : EIATTR_FRAME_SIZE
	.align		4
.L_4:
        /*0018*/ 	.byte	0x04, 0x11
        /*001a*/ 	.short	(.L_6 - .L_5)
	.align		4
.L_5:
        /*001c*/ 	.word	index@(_Z18sinwave_vbo_kernelP6float4jjf)
        /*0020*/ 	.word	0x00000020


	//----- nvinfo : EIATTR_MIN_STACK_SIZE
	.align		4
.L_6:
        /*0024*/ 	.byte	0x04, 0x12
        /*0026*/ 	.short	(.L_8 - .L_7)
	.align		4
.L_7:
        /*0028*/ 	.word	index@(_Z18sinwave_vbo_kernelP6float4jjf)
        /*002c*/ 	.word	0x00000020
.L_8:


//--------------------- .nv.compat                --------------------------
	.section	.nv.compat,"",@"SHT_CUDA_COMPAT_INFO"
	.align	4
        /*0000*/ 	.byte	0x02, 0x09, 0x00, 0x00, 0x02, 0x02, 0x01, 0x00, 0x02, 0x05, 0x05, 0x00, 0x03, 0x07, 0x01, 0x01
        /*0010*/ 	.byte	0x02, 0x03, 0x00, 0x00, 0x02, 0x06, 0x01, 0x00, 0x04, 0x0b, 0x08, 0x00, 0x01, 0x00, 0x00, 0x00
        /*0020*/ 	.byte	0x00, 0x00, 0x00, 0x00


//--------------------- .nv.info._Z18sinwave_vbo_kernelP6float4jjf --------------------------
	.section	.nv.info._Z18sinwave_vbo_kernelP6float4jjf,"",@"SHT_CUDA_INFO"
	.sectionflags	@""
	.align	4


	//----- nvinfo : EIATTR_CUDA_API_VERSION
	.align		4
        /*0000*/ 	.byte	0x04, 0x37
        /*0002*/ 	.short	(.L_10 - .L_9)
.L_9:
        /*0004*/ 	.word	0x00000082


	//----- nvinfo : EIATTR_KPARAM_INFO
	.align		4
.L_10:
        /*0008*/ 	.byte	0x04, 0x17
        /*000a*/ 	.short	(.L_12 - .L_11)
.L_11:
        /*000c*/ 	.word	0x00000000
        /*0010*/ 	.short	0x0003
        /*0012*/ 	.short	0x0010
        /*0014*/ 	.byte	0x00, 0xf0, 0x11, 0x00


	//----- nvinfo : EIATTR_KPARAM_INFO
	.align		4
.L_12:
        /*0018*/ 	.byte	0x04, 0x17
        /*001a*/ 	.short	(.L_14 - .L_13)
.L_13:
        /*001c*/ 	.word	0x00000000
        /*0020*/ 	.short	0x0002
        /*0022*/ 	.short	0x000c
        /*0024*/ 	.byte	0x00, 0xf0, 0x11, 0x00


	//----- nvinfo : EIATTR_KPARAM_INFO
	.align		4
.L_14:
        /*0028*/ 	.byte	0x04, 0x17
        /*002a*/ 	.short	(.L_16 - .L_15)
.L_15:
        /*002c*/ 	.word	0x00000000
        /*0030*/ 	.short	0x0001
        /*0032*/ 	.short	0x0008
        /*0034*/ 	.byte	0x00, 0xf0, 0x11, 0x00


	//----- nvinfo : EIATTR_KPARAM_INFO
	.align		4
.L_16:
        /*0038*/ 	.byte	0x04, 0x17
        /*003a*/ 	.short	(.L_18 - .L_17)
.L_17:
        /*003c*/ 	.word	0x00000000
        /*0040*/ 	.short	0x0000
        /*0042*/ 	.short	0x0000
        /*0044*/ 	.byte	0x00, 0xf5, 0x21, 0x00


	//----- nvinfo : EIATTR_SPARSE_MMA_MASK
	.align		4
.L_18:
        /*0048*/ 	.byte	0x03, 0x50
        /*004a*/ 	.short	0x0000


	//----- nvinfo : EIATTR_MAXREG_COUNT
	.align		4
        /*004c*/ 	.byte	0x03, 0x1b
        /*004e*/ 	.short	0x00ff


	//----- nvinfo : EIATTR_MERCURY_ISA_VERSION
	.align		4
        /*0050*/ 	.byte	0x03, 0x5f
        /*0052*/ 	.short	0x0101


	//----- nvinfo : EIATTR_VRC_CTA_INIT_COUNT
	.align		4
        /*0054*/ 	.byte	0x02, 0x4a
	.zero		1
	.zero		1


	//----- nvinfo : EIATTR_EXIT_INSTR_OFFSETS
	.align		4
        /*0058*/ 	.byte	0x04, 0x1c
        /*005a*/ 	.short	(.L_20 - .L_19)


	//   ....[0]....
.L_19:
        /*005c*/ 	.word	0x00000e10


	//----- nvinfo : EIATTR_CRS_STACK_SIZE
	.align		4
.L_20:
        /*0060*/ 	.byte	0x04, 0x1e
        /*0062*/ 	.short	(.L_22 - .L_21)
.L_21:
        /*0064*/ 	.word	0x00000000


	//----- nvinfo : EIATTR_CBANK_PARAM_SIZE
	.align		4
.L_22:
        /*0068*/ 	.byte	0x03, 0x19
        /*006a*/ 	.short	0x0014


	//----- nvinfo : EIATTR_PARAM_CBANK
	.align		4
        /*006c*/ 	.byte	0x04, 0x0a
        /*006e*/ 	.short	(.L_24 - .L_23)
	.align		4
.L_23:
        /*0070*/ 	.word	index@(.nv.constant0._Z18sinwave_vbo_kernelP6float4jjf)
        /*0074*/ 	.short	0x0380
        /*0076*/ 	.short	0x0014


	//----- nvinfo : EIATTR_SW_WAR
	.align		4
.L_24:
        /*0078*/ 	.byte	0x04, 0x36
        /*007a*/ 	.short	(.L_26 - .L_25)
.L_25:
        /*007c*/ 	.word	0x00000008
.L_26:


//--------------------- .nv.callgraph             --------------------------
	.section	.nv.callgraph,"",@"SHT_CUDA_CALLGRAPH"
	.align	4
	.sectionentsize	8
	.align		4
        /*0000*/ 	.word	0x00000000
	.align		4
        /*0004*/ 	.word	0xffffffff
	.align		4
        /*0008*/ 	.word	0x00000000
	.align		4
        /*000c*/ 	.word	0xfffffffe
	.align		4
        /*0010*/ 	.word	0x00000000
	.align		4
        /*0014*/ 	.word	0xfffffffd
	.align		4
        /*0018*/ 	.word	0x00000000
	.align		4
        /*001c*/ 	.word	0xfffffffc


//--------------------- .nv.constant4             --------------------------
	.section	.nv.constant4,"a",@progbits
	.align	8
	.align		8
.nv.constant4:
        /*0000*/ 	.dword	__cudart_i2opi_f


//--------------------- .text._Z18sinwave_vbo_kernelP6float4jjf --------------------------
	.section	.text._Z18sinwave_vbo_kernelP6float4jjf,"ax",@progbits
	.align	128
        .global         _Z18sinwave_vbo_kernelP6float4jjf
        .type           _Z18sinwave_vbo_kernelP6float4jjf,@function
        .size           _Z18sinwave_vbo_kernelP6float4jjf,(.L_x_22 - _Z18sinwave_vbo_kernelP6float4jjf)
        .other          _Z18sinwave_vbo_kernelP6float4jjf,@"STO_CUDA_ENTRY STV_DEFAULT"
_Z18sinwave_vbo_kernelP6float4jjf:
.text._Z18sinwave_vbo_kernelP6float4jjf:
[----:B------:R-:W0:Y:S01]  /*0000*/  LDC R1, c[0x0][0x37c] ;  /* 0x0000df00ff017b82 */ /* 0x000e220000000800 */
[----:B------:R-:W1:Y:S01]  /*0010*/  S2R R0, SR_TID.X ;  /* 0x0000000000007919 */ /* 0x000e620000002100 */
[----:B------:R-:W2:Y:S06]  /*0020*/  LDCU UR5, c[0x0][0x388] ;  /* 0x00007100ff0577ac */ /* 0x000eac0008000800 */
[----:B------:R-:W1:Y:S01]  /*0030*/  S2UR UR4, SR_CTAID.X ;  /* 0x00000000000479c3 */ /* 0x000e620000002500 */
[----:B------:R-:W-:Y:S01]  /*0040*/  BSSY.RECONVERGENT B0, `(.L_x_0) ;  /* 0x0000015000007945 */ /* 0x000fe20003800200 */
[----:B------:R-:W3:Y:S01]  /*0050*/  S2R R9, SR_TID.Y ;  /* 0x0000000000097919 */ /* 0x000ee20000002200 */
[----:B0-----:R-:W-:-:S05]  /*0060*/  VIADD R1, R1, 0xffffffe0 ;  /* 0xffffffe001017836 */ /* 0x001fca0000000000 */
[----:B------:R-:W1:Y:S08]  /*0070*/  LDC R7, c[0x0][0x360] ;  /* 0x0000d800ff077b82 */ /* 0x000e700000000800 */
[----:B------:R-:W3:Y:S01]  /*0080*/  LDC R10, c[0x0][0x364] ;  /* 0x0000d900ff0a7b82 */ /* 0x000ee20000000800 */
[----:B--2---:R-:W-:-:S04]  /*0090*/  I2FP.F32.U32 R3, UR5 ;  /* 0x0000000500037c45 */ /* 0x004fc80008201000 */
[----:B------:R-:W0:Y:S03]  /*00a0*/  MUFU.RCP R2, R3 ;  /* 0x0000000300027308 */ /* 0x000e260000001000 */
[----:B------:R-:W3:Y:S01]  /*00b0*/  S2UR UR5, SR_CTAID.Y ;  /* 0x00000000000579c3 */ /* 0x000ee20000002600 */
[----:B-1----:R-:W-:-:S05]  /*00c0*/  IMAD R7, R7, UR4, R0 ;  /* 0x0000000407077c24 */ /* 0x002fca000f8e0200 */
[----:B------:R-:W-:Y:S01]  /*00d0*/  I2FP.F32.U32 R0, R7 ;  /* 0x0000000700007245 */ /* 0x000fe20000201000 */
[----:B0-----:R-:W-:-:S03]  /*00e0*/  FFMA R5, -R3, R2, 1 ;  /* 0x3f80000003057423 */ /* 0x001fc60000000102 */
[----:B------:R-:W0:Y:S01]  /*00f0*/  FCHK P0, R0, R3 ;  /* 0x0000000300007302 */ /* 0x000e220000000000 */
[----:B------:R-:W-:-:S04]  /*0100*/  FFMA R5, R2, R5, R2 ;  /* 0x0000000502057223 */ /* 0x000fc80000000002 */
[----:B------:R-:W-:Y:S01]  /*0110*/  FFMA R2, R0, R5, RZ ;  /* 0x0000000500027223 */ /* 0x000fe200000000ff */
[----:B---3--:R-:W-:-:S03]  /*0120*/  IMAD R10, R10, UR5, R9 ;  /* 0x000000050a0a7c24 */ /* 0x008fc6000f8e0209 */
[----:B------:R-:W-:-:S04]  /*0130*/  FFMA R4, -R3, R2, R0 ;  /* 0x0000000203047223 */ /* 0x000fc80000000100 */
[----:B------:R-:W-:Y:S01]  /*0140*/  FFMA R2, R5, R4, R2 ;  /* 0x0000000405027223 */ /* 0x000fe20000000002 */
[----:B0-----:R-:W-:Y:S06]  /*0150*/  @!P0 BRA `(.L_x_1) ;  /* 0x00000000000c8947 */ /* 0x001fec0003800000 */
[----:B------:R-:W-:-:S07]  /*0160*/  MOV R4, 0x180 ;  /* 0x0000018000047802 */ /* 0x000fce0000000f00 */
[----:B------:R-:W-:Y:S05]  /*0170*/  CALL.REL.NOINC `($__internal_0_$__cuda_sm3x_div_rn_noftz_f32_slowpath) ;  /* 0x0000000c00287944 */ /* 0x000fea0003c00000 */
[----:B------:R-:W-:-:S07]  /*0180*/  IMAD.MOV.U32 R2, RZ, RZ, R0 ;  /* 0x000000ffff027224 */ /* 0x000fce00078e0000 */
.L_x_1:
[----:B------:R-:W-:Y:S05]  /*0190*/  BSYNC.RECONVERGENT B0 ;  /* 0x0000000000007941 */ /* 0x000fea0003800200 */
.L_x_0:
[----:B------:R-:W0:Y:S01]  /*01a0*/  LDCU UR4, c[0x0][0x38c] ;  /* 0x00007180ff0477ac */ /* 0x000e220008000800 */
[----:B------:R-:W-:Y:S01]  /*01b0*/  I2FP.F32.U32 R0, R10 ;  /* 0x0000000a00007245 */ /* 0x000fe20000201000 */
[----:B------:R-:W-:Y:S01]  /*01c0*/  BSSY.RECONVERGENT B0, `(.L_x_2) ;  /* 0x000000d000007945 */ /* 0x000fe20003800200 */
[----:B0-----:R-:W-:-:S04]  /*01d0*/  I2FP.F32.U32 R3, UR4 ;  /* 0x0000000400037c45 */ /* 0x001fc80008201000 */
[----:B------:R-:W0:Y:S08]  /*01e0*/  MUFU.RCP R4, R3 ;  /* 0x0000000300047308 */ /* 0x000e300000001000 */
[----:B------:R-:W1:Y:S01]  /*01f0*/  FCHK P0, R0, R3 ;  /* 0x0000000300007302 */ /* 0x000e620000000000 */
[----:B0-----:R-:W-:-:S04]  /*0200*/  FFMA R5, -R3, R4, 1 ;  /* 0x3f80000003057423 */ /* 0x001fc80000000104 */
[----:B------:R-:W-:-:S04]  /*0210*/  FFMA R5, R4, R5, R4 ;  /* 0x0000000504057223 */ /* 0x000fc80000000004 */
[----:B------:R-:W-:-:S04]  /*0220*/  FFMA R4, R0, R5, RZ ;  /* 0x0000000500047223 */ /* 0x000fc800000000ff */
[----:B------:R-:W-:-:S04]  /*0230*/  FFMA R6, -R3, R4, R0 ;  /* 0x0000000403067223 */ /* 0x000fc80000000100 */
[----:B------:R-:W-:Y:S01]  /*0240*/  FFMA R8, R5, R6, R4 ;  /* 0x0000000605087223 */ /* 0x000fe20000000004 */
[----:B-1----:R-:W-:Y:S06]  /*0250*/  @!P0 BRA `(.L_x_3) ;  /* 0x00000000000c8947 */ /* 0x002fec0003800000 */
[----:B------:R-:W-:-:S07]  /*0260*/  MOV R4, 0x280 ;  /* 0x0000028000047802 */ /* 0x000fce0000000f00 */
[----:B------:R-:W-:Y:S05]  /*0270*/  CALL.REL.NOINC `($__internal_0_$__cuda_sm3x_div_rn_noftz_f32_slowpath) ;  /* 0x0000000800e87944 */ /* 0x000fea0003c00000 */
[----:B------:R-:W-:-:S07]  /*0280*/  IMAD.MOV.U32 R8, RZ, RZ, R0 ;  /* 0x000000ffff087224 */ /* 0x000fce00078e0000 */
.L_x_3:
[----:B------:R-:W-:Y:S05]  /*0290*/  BSYNC.RECONVERGENT B0 ;  /* 0x0000000000007941 */ /* 0x000fea0003800200 */
.L_x_2:
[----:B------:R-:W0:Y:S01]  /*02a0*/  F2F.F64.F32 R2, R2 ;  /* 0x0000000200027310 */ /* 0x000e220000201800 */
[----:B------:R-:W-:Y:S01]  /*02b0*/  IMAD.MOV.U32 R14, RZ, RZ, 0x0 ;  /* 0x00000000ff0e7424 */ /* 0x000fe200078e00ff */
[----:B------:R-:W1:Y:S01]  /*02c0*/  LDC R9, c[0x0][0x390] ;  /* 0x0000e400ff097b82 */ /* 0x000e620000000800 */
[----:B------:R-:W-:Y:S01]  /*02d0*/  IMAD.MOV.U32 R15, RZ, RZ, 0x40000000 ;  /* 0x40000000ff0f7424 */ /* 0x000fe200078e00ff */
[----:B------:R-:W2:Y:S01]  /*02e0*/  LDCU.64 UR6, c[0x0][0x358] ;  /* 0x00006b00ff0677ac */ /* 0x000ea20008000a00 */
[----:B------:R-:W-:Y:S03]  /*02f0*/  BSSY.RECONVERGENT B0, `(.L_x_4) ;  /* 0x0000046000007945 */ /* 0x000fe60003800200 */
[----:B------:R-:W3:Y:S01]  /*0300*/  F2F.F64.F32 R12, R8 ;  /* 0x00000008000c7310 */ /* 0x000ee20000201800 */
[-C--:B0-----:R-:W-:Y:S02]  /*0310*/  DFMA R4, R2, R14.reuse, -1 ;  /* 0xbff000000204742b */ /* 0x081fe4000000000e */
[----:B---3--:R-:W-:-:S08]  /*0320*/  DFMA R12, R12, R14, -1 ;  /* 0xbff000000c0c742b */ /* 0x008fd0000000000e */
[----:B------:R-:W1:Y:S08]  /*0330*/  F2F.F32.F64 R4, R4 ;  /* 0x0000000400047310 */ /* 0x000e700000301000 */
[----:B------:R0:W3:Y:S01]  /*0340*/  F2F.F32.F64 R6, R12 ;  /* 0x0000000c00067310 */ /* 0x0000e20000301000 */
[----:B-1----:R-:W-:-:S04]  /*0350*/  FFMA R11, R4, 4, R9 ;  /* 0x40800000040b7823 */ /* 0x002fc80000000009 */
[C---:B------:R-:W-:Y:S01]  /*0360*/  FMUL R0, R11.reuse, 0.63661974668502807617 ;  /* 0x3f22f9830b007820 */ /* 0x040fe20000400000 */
[----:B------:R-:W-:-:S05]  /*0370*/  FSETP.GE.AND P0, PT, |R11|, 105615, PT ;  /* 0x47ce47800b00780b */ /* 0x000fca0003f06200 */
[----:B------:R-:W1:Y:S02]  /*0380*/  F2I.NTZ R0, R0 ;  /* 0x0000000000007305 */ /* 0x000e640000203100 */
[----:B-1----:R-:W-:-:S05]  /*0390*/  I2FP.F32.S32 R14, R0 ;  /* 0x00000000000e7245 */ /* 0x002fca0000201400 */
[----:B------:R-:W-:-:S04]  /*03a0*/  FFMA R3, R14, -1.5707962512969970703, R11 ;  /* 0xbfc90fda0e037823 */ /* 0x000fc8000000000b */
[----:B------:R-:W-:-:S04]  /*03b0*/  FFMA R3, R14, -7.5497894158615963534e-08, R3 ;  /* 0xb3a221680e037823 */ /* 0x000fc80000000003 */
[----:B------:R-:W-:Y:S01]  /*03c0*/  FFMA R3, R14, -5.3903029534742383927e-15, R3 ;  /* 0xa7c234c50e037823 */ /* 0x000fe20000000003 */
[----:B0-23--:R-:W-:Y:S06]  /*03d0*/  @!P0 BRA `(.L_x_5) ;  /* 0x0000000000dc8947 */ /* 0x00dfec0003800000 */
[----:B------:R-:W-:-:S13]  /*03e0*/  FSETP.NEU.AND P0, PT, |R11|, +INF , PT ;  /* 0x7f8000000b00780b */ /* 0x000fda0003f0d200 */
[----:B------:R-:W-:Y:S01]  /*03f0*/  @!P0 FMUL R3, RZ, R11 ;  /* 0x0000000bff038220 */ /* 0x000fe20000400000 */
[----:B------:R-:W-:Y:S01]  /*0400*/  @!P0 IMAD.MOV.U32 R0, RZ, RZ, RZ ;  /* 0x000000ffff008224 */ /* 0x000fe200078e00ff */
[----:B------:R-:W-:Y:S06]  /*0410*/  @!P0 BRA `(.L_x_5) ;  /* 0x0000000000cc8947 */ /* 0x000fec0003800000 */
[----:B------:R-:W-:Y:S01]  /*0420*/  IMAD.SHL.U32 R2, R11, 0x100, RZ ;  /* 0x000001000b027824 */ /* 0x000fe200078e00ff */
[----:B------:R-:W0:Y:S01]  /*0430*/  LDCU.64 UR8, c[0x4][URZ] ;  /* 0x01000000ff0877ac */ /* 0x000e220008000a00 */
[----:B------:R-:W-:Y:S02]  /*0440*/  IMAD.MOV.U32 R8, RZ, RZ, RZ ;  /* 0x000000ffff087224 */ /* 0x000fe400078e00ff */
[----:B------:R-:W-:Y:S01]  /*0450*/  IMAD.MOV.U32 R0, RZ, RZ, R1 ;  /* 0x000000ffff007224 */ /* 0x000fe200078e0001 */
[----:B------:R-:W-:Y:S01]  /*0460*/  LOP3.LUT R15, R2, 0x80000000, RZ, 0xfc, !PT ;  /* 0x80000000020f7812 */ /* 0x000fe200078efcff */
[----:B------:R-:W-:Y:S01]  /*0470*/  UMOV UR5, URZ ;  /* 0x000000ff00057c82 */ /* 0x000fe20008000000 */
[----:B------:R-:W-:-:S05]  /*0480*/  UMOV UR4, URZ ;  /* 0x000000ff00047c82 */ /* 0x000fca0008000000 */
.L_x_6:
[----:B0-----:R-:W-:Y:S02]  /*0490*/  IMAD.U32 R12, RZ, RZ, UR8 ;  /* 0x00000008ff0c7e24 */ /* 0x001fe4000f8e00ff */
[----:B------:R-:W-:-:S05]  /*04a0*/  IMAD.U32 R13, RZ, RZ, UR9 ;  /* 0x00000009ff0d7e24 */ /* 0x000fca000f8e00ff */
[----:B------:R-:W2:Y:S01]  /*04b0*/  LDG.E.CONSTANT R2, desc[UR6][R12.64] ;  /* 0x000000060c027981 */ /* 0x000ea2000c1e9900 */
[----:B------:R-:W-:Y:S02]  /*04c0*/  UIADD3 UR8, UP0, UPT, UR8, 0x4, URZ ;  /* 0x0000000408087890 */ /* 0x000fe4000ff1e0ff */
[----:B------:R-:W-:Y:S02]  /*04d0*/  UIADD3 UR4, UPT, UPT, UR4, 0x1, URZ ;  /* 0x0000000104047890 */ /* 0x000fe4000fffe0ff */
[----:B------:R-:W-:Y:S02]  /*04e0*/  UIADD3.X UR9, UPT, UPT, URZ, UR9, URZ, UP0, !UPT ;  /* 0x00000009ff097290 */ /* 0x000fe400087fe4ff */
[----:B------:R-:W-:Y:S01]  /*04f0*/  UISETP.NE.AND UP0, UPT, UR4, 0x6, UPT ;  /* 0x000000060400788c */ /* 0x000fe2000bf05270 */
[----:B--2---:R-:W-:-:S03]  /*0500*/  IMAD.WIDE.U32 R2, R2, R15, RZ ;  /* 0x0000000f02027225 */ /* 0x004fc600078e00ff */
[----:B------:R-:W-:-:S04]  /*0510*/  IADD3 R5, P0, PT, R2, R8, RZ ;  /* 0x0000000802057210 */ /* 0x000fc80007f1e0ff */
[----:B------:R-:W-:Y:S01]  /*0520*/  IADD3.X R8, PT, PT, R3, UR5, RZ, P0, !PT ;  /* 0x0000000503087c10 */ /* 0x000fe200087fe4ff */
[----:B------:R0:W-:Y:S02]  /*0530*/  STL [R0], R5 ;  /* 0x0000000500007387 */ /* 0x0001e40000100800 */
[----:B0-----:R-:W-:Y:S01]  /*0540*/  VIADD R0, R0, 0x4 ;  /* 0x0000000400007836 */ /* 0x001fe20000000000 */
[----:B------:R-:W-:Y:S06]  /*0550*/  BRA.U UP0, `(.L_x_6) ;  /* 0xfffffffd00cc7547 */ /* 0x000fec000b83ffff */
[----:B------:R-:W-:Y:S01]  /*0560*/  SHF.R.U32.HI R5, RZ, 0x17, R11 ;  /* 0x00000017ff057819 */ /* 0x000fe2000001160b */
[----:B------:R0:W-:Y:S03]  /*0570*/  STL [R1+0x18], R8 ;  /* 0x0000180801007387 */ /* 0x0001e60000100800 */
[C---:B------:R-:W-:Y:S02]  /*0580*/  LOP3.LUT R0, R5.reuse, 0xe0, RZ, 0xc0, !PT ;  /* 0x000000e005007812 */ /* 0x040fe400078ec0ff */
[----:B------:R-:W-:-:S03]  /*0590*/  LOP3.LUT P0, RZ, R5, 0x1f, RZ, 0xc0, !PT ;  /* 0x0000001f05ff7812 */ /* 0x000fc6000780c0ff */
[----:B------:R-:W-:-:S05]  /*05a0*/  VIADD R0, R0, 0xffffff80 ;  /* 0xffffff8000007836 */ /* 0x000fca0000000000 */
[----:B------:R-:W-:-:S05]  /*05b0*/  SHF.R.U32.HI R0, RZ, 0x5, R0 ;  /* 0x00000005ff007819 */ /* 0x000fca0000011600 */
[----:B------:R-:W-:-:S05]  /*05c0*/  IMAD R14, R0, -0x4, R1 ;  /* 0xfffffffc000e7824 */ /* 0x000fca00078e0201 */
[----:B------:R-:W2:Y:S04]  /*05d0*/  LDL R0, [R14+0x18] ;  /* 0x000018000e007983 */ /* 0x000ea80000100800 */
[----:B------:R-:W2:Y:S04]  /*05e0*/  LDL R3, [R14+0x14] ;  /* 0x000014000e037983 */ /* 0x000ea80000100800 */
[----:B------:R-:W3:Y:S01]  /*05f0*/  @P0 LDL R2, [R14+0x10] ;  /* 0x000010000e020983 */ /* 0x000ee20000100800 */
[----:B------:R-:W-:Y:S01]  /*0600*/  LOP3.LUT R5, R5, 0x1f, RZ, 0xc0, !PT ;  /* 0x0000001f05057812 */ /* 0x000fe200078ec0ff */
[----:B------:R-:W-:Y:S01]  /*0610*/  UMOV UR4, 0x54442d19 ;  /* 0x54442d1900047882 */ /* 0x000fe20000000000 */
[----:B------:R-:W-:-:S02]  /*0620*/  UMOV UR5, 0x3bf921fb ;  /* 0x3bf921fb00057882 */ /* 0x000fc40000000000 */
[-C--:B--2---:R-:W-:Y:S02]  /*0630*/  @P0 SHF.L.W.U32.HI R0, R3, R5.reuse, R0 ;  /* 0x0000000503000219 */ /* 0x084fe40000010e00 */
[----:B---3--:R-:W-:Y:S02]  /*0640*/  @P0 SHF.L.W.U32.HI R3, R2, R5, R3 ;  /* 0x0000000502030219 */ /* 0x008fe40000010e03 */
[----:B------:R-:W-:Y:S02]  /*0650*/  ISETP.GE.AND P0, PT, R11, RZ, PT ;  /* 0x000000ff0b00720c */ /* 0x000fe40003f06270 */
[C---:B------:R-:W-:Y:S01]  /*0660*/  SHF.L.W.U32.HI R2, R3.reuse, 0x2, R0 ;  /* 0x0000000203027819 */ /* 0x040fe20000010e00 */
[----:B------:R-:W-:-:S03]  /*0670*/  IMAD.SHL.U32 R3, R3, 0x4, RZ ;  /* 0x0000000403037824 */ /* 0x000fc600078e00ff */
[----:B------:R-:W-:Y:S02]  /*0680*/  SHF.R.S32.HI R5, RZ, 0x1f, R2 ;  /* 0x0000001fff057819 */ /* 0x000fe40000011402 */
[----:B------:R-:W-:Y:S02]  /*0690*/  LOP3.LUT R11, R2, R11, RZ, 0x3c, !PT ;  /* 0x0000000b020b7212 */ /* 0x000fe400078e3cff */
[C---:B------:R-:W-:Y:S02]  /*06a0*/  LOP3.LUT R12, R5.reuse, R3, RZ, 0x3c, !PT ;  /* 0x00000003050c7212 */ /* 0x040fe400078e3cff */
[----:B------:R-:W-:Y:S02]  /*06b0*/  LOP3.LUT R13, R5, R2, RZ, 0x3c, !PT ;  /* 0x00000002050d7212 */ /* 0x000fe400078e3cff */
[----:B------:R-:W-:Y:S02]  /*06c0*/  SHF.R.U32.HI R3, RZ, 0x1e, R0 ;  /* 0x0000001eff037819 */ /* 0x000fe40000011600 */
[----:B------:R-:W-:-:S02]  /*06d0*/  ISETP.GE.AND P1, PT, R11, RZ, PT ;  /* 0x000000ff0b00720c */ /* 0x000fc40003f26270 */
[----:B------:R-:W1:Y:S01]  /*06e0*/  I2F.F64.S64 R12, R12 ;  /* 0x0000000c000c7312 */ /* 0x000e620000301c00 */
[----:B------:R-:W-:-:S05]  /*06f0*/  LEA.HI R0, R2, R3, RZ, 0x1 ;  /* 0x0000000302007211 */ /* 0x000fca00078f08ff */
[----:B------:R-:W-:-:S04]  /*0700*/  IMAD.MOV R2, RZ, RZ, -R0 ;  /* 0x000000ffff027224 */ /* 0x000fc800078e0a00 */
[----:B------:R-:W-:Y:S01]  /*0710*/  @!P0 IMAD.MOV.U32 R0, RZ, RZ, R2 ;  /* 0x000000ffff008224 */ /* 0x000fe200078e0002 */
[----:B-1----:R-:W-:-:S10]  /*0720*/  DMUL R14, R12, UR4 ;  /* 0x000000040c0e7c28 */ /* 0x002fd40008000000 */
[----:B------:R-:W1:Y:S02]  /*0730*/  F2F.F32.F64 R14, R14 ;  /* 0x0000000e000e7310 */ /* 0x000e640000301000 */
[----:B01----:R-:W-:-:S07]  /*0740*/  FSEL R3, -R14, R14, !P1 ;  /* 0x0000000e0e037208 */ /* 0x003fce0004800100 */
.L_x_5:
[----:B------:R-:W-:Y:S05]  /*0750*/  BSYNC.RECONVERGENT B0 ;  /* 0x0000000000007941 */ /* 0x000fea0003800200 */
.L_x_4:
[----:B------:R-:W-:Y:S01]  /*0760*/  FFMA R11, R6, 4, R9 ;  /* 0x40800000060b7823 */ /* 0x000fe20000000009 */
[----:B------:R-:W-:Y:S02]  /*0770*/  IMAD.MOV.U32 R14, RZ, RZ, 0x37cbac00 ;  /* 0x37cbac00ff0e7424 */ /* 0x000fe400078e00ff */
[----:B------:R-:W-:Y:S01]  /*0780*/  FMUL R5, R3, R3 ;  /* 0x0000000303057220 */ /* 0x000fe20000400000 */
[C---:B------:R-:W-:Y:S01]  /*0790*/  LOP3.LUT R9, R0.reuse, 0x1, RZ, 0xc0, !PT ;  /* 0x0000000100097812 */ /* 0x040fe200078ec0ff */
[----:B------:R-:W-:Y:S01]  /*07a0*/  FMUL R2, R11, 0.63661974668502807617 ;  /* 0x3f22f9830b027820 */ /* 0x000fe20000400000 */
[----:B------:R-:W-:Y:S02]  /*07b0*/  IMAD.MOV.U32 R12, RZ, RZ, 0x3d2aaabb ;  /* 0x3d2aaabbff0c7424 */ /* 0x000fe400078e00ff */
[----:B------:R-:W-:Y:S01]  /*07c0*/  FFMA R8, R5, R14, -0.0013887860113754868507 ;  /* 0xbab607ed05087423 */ /* 0x000fe2000000000e */
[----:B------:R-:W-:Y:S01]  /*07d0*/  ISETP.NE.U32.AND P0, PT, R9, 0x1, PT ;  /* 0x000000010900780c */ /* 0x000fe20003f05070 */
[----:B------:R-:W-:Y:S01]  /*07e0*/  IMAD.MOV.U32 R9, RZ, RZ, 0x3effffff ;  /* 0x3effffffff097424 */ /* 0x000fe200078e00ff */
[----:B------:R-:W-:Y:S01]  /*07f0*/  LOP3.LUT P1, RZ, R0, 0x2, RZ, 0xc0, !PT ;  /* 0x0000000200ff7812 */ /* 0x000fe2000782c0ff */
[----:B------:R-:W0:Y:S01]  /*0800*/  F2I.NTZ R2, R2 ;  /* 0x0000000200027305 */ /* 0x000e220000203100 */
[----:B------:R-:W-:Y:S01]  /*0810*/  FSEL R8, R8, -0.00019574658654164522886, !P0 ;  /* 0xb94d415308087808 */ /* 0x000fe20004000000 */
[----:B------:R-:W-:Y:S01]  /*0820*/  BSSY.RECONVERGENT B0, `(.L_x_7) ;  /* 0x0000046000007945 */ /* 0x000fe20003800200 */
[----:B------:R-:W-:-:S02]  /*0830*/  FSEL R12, R12, 0.0083327032625675201416, !P0 ;  /* 0x3c0885e40c0c7808 */ /* 0x000fc40004000000 */
[----:B------:R-:W-:-:S03]  /*0840*/  FSEL R0, R3, 1, P0 ;  /* 0x3f80000003007808 */ /* 0x000fc60000000000 */
[----:B------:R-:W-:Y:S01]  /*0850*/  FFMA R8, R5, R8, R12 ;  /* 0x0000000805087223 */ /* 0x000fe2000000000c */
[----:B------:R-:W-:Y:S02]  /*0860*/  FSEL R12, -R9, -0.16666662693023681641, !P0 ;  /* 0xbe2aaaa8090c7808 */ /* 0x000fe40004000100 */
[----:B------:R-:W-:-:S03]  /*0870*/  FSETP.GE.AND P0, PT, |R11|, 105615, PT ;  /* 0x47ce47800b00780b */ /* 0x000fc60003f06200 */
[C---:B------:R-:W-:Y:S01]  /*0880*/  FFMA R8, R5.reuse, R8, R12 ;  /* 0x0000000805087223 */ /* 0x040fe2000000000c */
[----:B0-----:R-:W-:Y:S01]  /*0890*/  I2FP.F32.S32 R16, R2 ;  /* 0x0000000200107245 */ /* 0x001fe20000201400 */
[----:B------:R-:W-:-:S04]  /*08a0*/  FFMA R5, R5, R0, RZ ;  /* 0x0000000005057223 */ /* 0x000fc800000000ff */
[----:B------:R-:W-:Y:S01]  /*08b0*/  FFMA R3, R16, -1.5707962512969970703, R11 ;  /* 0xbfc90fda10037823 */ /* 0x000fe2000000000b */
[----:B------:R-:W-:-:S03]  /*08c0*/  FFMA R9, R5, R8, R0 ;  /* 0x0000000805097223 */ /* 0x000fc60000000000 */
[----:B------:R-:W-:Y:S01]  /*08d0*/  FFMA R3, R16, -7.5497894158615963534e-08, R3 ;  /* 0xb3a2216810037823 */ /* 0x000fe20000000003 */
[----:B------:R-:W-:-:S03]  /*08e0*/  @P1 FADD R9, RZ, -R9 ;  /* 0x80000009ff091221 */ /* 0x000fc60000000000 */
[----:B------:R-:W-:Y:S01]  /*08f0*/  FFMA R0, R16, -5.3903029534742383927e-15, R3 ;  /* 0xa7c234c510007823 */ /* 0x000fe20000000003 */
[----:B------:R-:W-:Y:S06]  /*0900*/  @!P0 BRA `(.L_x_8) ;  /* 0x0000000000dc8947 */ /* 0x000fec0003800000 */
        /* <DEDUP_REMOVED lines=11> */
.L_x_9:
        /* <DEDUP_REMOVED lines=44> */
.L_x_8:
[----:B------:R-:W-:Y:S05]  /*0c80*/  BSYNC.RECONVERGENT B0 ;  /* 0x0000000000007941 */ /* 0x000fea0003800200 */
.L_x_7:
[----:B------:R-:W-:Y:S01]  /*0c90*/  FMUL R11, R0, R0 ;  /* 0x00000000000b7220 */ /* 0x000fe20000400000 */
[C---:B------:R-:W-:Y:S01]  /*0ca0*/  LOP3.LUT R3, R2.reuse, 0x1, RZ, 0xc0, !PT ;  /* 0x0000000102037812 */ /* 0x040fe200078ec0ff */
[----:B------:R-:W-:Y:S01]  /*0cb0*/  IMAD.MOV.U32 R8, RZ, RZ, 0x3c0885e4 ;  /* 0x3c0885e4ff087424 */ /* 0x000fe200078e00ff */
[----:B------:R-:W0:Y:S01]  /*0cc0*/  LDCU UR4, c[0x0][0x388] ;  /* 0x00007100ff0477ac */ /* 0x000e220008000800 */
[----:B------:R-:W-:Y:S01]  /*0cd0*/  FFMA R14, R11, R14, -0.0013887860113754868507 ;  /* 0xbab607ed0b0e7423 */ /* 0x000fe2000000000e */
[----:B------:R-:W-:Y:S01]  /*0ce0*/  ISETP.NE.U32.AND P0, PT, R3, 0x1, PT ;  /* 0x000000010300780c */ /* 0x000fe20003f05070 */
[----:B------:R-:W-:Y:S02]  /*0cf0*/  VIADD R5, R2, 0x1 ;  /* 0x0000000102057836 */ /* 0x000fe40000000000 */
[----:B------:R-:W1:Y:S01]  /*0d00*/  LDC.64 R2, c[0x0][0x380] ;  /* 0x0000e000ff027b82 */ /* 0x000e620000000a00 */
[----:B------:R-:W-:Y:S01]  /*0d10*/  IMAD.MOV.U32 R12, RZ, RZ, 0x3e2aaaa8 ;  /* 0x3e2aaaa8ff0c7424 */ /* 0x000fe200078e00ff */
[----:B------:R-:W-:-:S02]  /*0d20*/  FSEL R14, R14, -0.00019574658654164522886, P0 ;  /* 0xb94d41530e0e7808 */ /* 0x000fc40000000000 */
[----:B------:R-:W-:Y:S02]  /*0d30*/  FSEL R8, R8, 0.041666727513074874878, !P0 ;  /* 0x3d2aaabb08087808 */ /* 0x000fe40004000000 */
[----:B------:R-:W-:Y:S02]  /*0d40*/  LOP3.LUT P1, RZ, R5, 0x2, RZ, 0xc0, !PT ;  /* 0x0000000205ff7812 */ /* 0x000fe4000782c0ff */
[----:B------:R-:W-:Y:S01]  /*0d50*/  FSEL R5, -R12, -0.4999999701976776123, !P0 ;  /* 0xbeffffff0c057808 */ /* 0x000fe20004000100 */
[----:B------:R-:W-:Y:S01]  /*0d60*/  FFMA R8, R11, R14, R8 ;  /* 0x0000000e0b087223 */ /* 0x000fe20000000008 */
[----:B------:R-:W-:-:S03]  /*0d70*/  FSEL R0, R0, 1, !P0 ;  /* 0x3f80000000007808 */ /* 0x000fc60004000000 */
[C---:B------:R-:W-:Y:S02]  /*0d80*/  FFMA R5, R11.reuse, R8, R5 ;  /* 0x000000080b057223 */ /* 0x040fe40000000005 */
[----:B------:R-:W-:-:S04]  /*0d90*/  FFMA R11, R11, R0, RZ ;  /* 0x000000000b0b7223 */ /* 0x000fc800000000ff */
[----:B------:R-:W-:Y:S01]  /*0da0*/  FFMA R0, R11, R5, R0 ;  /* 0x000000050b007223 */ /* 0x000fe20000000000 */
[----:B0-----:R-:W-:Y:S02]  /*0db0*/  IMAD R5, R10, UR4, R7 ;  /* 0x000000040a057c24 */ /* 0x001fe4000f8e0207 */
[----:B------:R-:W-:Y:S02]  /*0dc0*/  IMAD.MOV.U32 R7, RZ, RZ, 0x3f800000 ;  /* 0x3f800000ff077424 */ /* 0x000fe400078e00ff */
[----:B------:R-:W-:Y:S01]  /*0dd0*/  @P1 FADD R0, RZ, -R0 ;  /* 0x80000000ff001221 */ /* 0x000fe20000000000 */
[----:B-1----:R-:W-:-:S04]  /*0de0*/  IMAD.WIDE.U32 R2, R5, 0x10, R2 ;  /* 0x0000001005027825 */ /* 0x002fc800078e0002 */
[----:B------:R-:W-:-:S05]  /*0df0*/  FMUL.D2 R5, R9, R0 ;  /* 0x0000000009057220 */ /* 0x000fca0000300000 */
[----:B------:R-:W-:Y:S01]  /*0e00*/  STG.E.128 desc[UR6][R2.64], R4 ;  /* 0x0000000402007986 */ /* 0x000fe2000c101d06 */
[----:B------:R-:W-:Y:S05]  /*0e10*/  EXIT ;  /* 0x000000000000794d */ /* 0x000fea0003800000 */
        .weak           $__internal_0_$__cuda_sm3x_div_rn_noftz_f32_slowpath
        .type           $__internal_0_$__cuda_sm3x_div_rn_noftz_f32_slowpath,@function
        .size           $__internal_0_$__cuda_sm3x_div_rn_noftz_f32_slowpath,(.L_x_22 - $__internal_0_$__cuda_sm3x_div_rn_noftz_f32_slowpath)
$__internal_0_$__cuda_sm3x_div_rn_noftz_f32_slowpath:
[----:B------:R-:W-:Y:S01]  /*0e20*/  SHF.R.U32.HI R6, RZ, 0x17, R3 ;  /* 0x00000017ff067819 */ /* 0x000fe20000011603 */
[----:B------:R-:W-:Y:S01]  /*0e30*/  BSSY.RECONVERGENT B1, `(.L_x_10) ;  /* 0x0000062000017945 */ /* 0x000fe20003800200 */
[----:B------:R-:W-:Y:S02]  /*0e40*/  SHF.R.U32.HI R5, RZ, 0x17, R0 ;  /* 0x00000017ff057819 */ /* 0x000fe40000011600 */
[----:B------:R-:W-:Y:S02]  /*0e50*/  LOP3.LUT R12, R6, 0xff, RZ, 0xc0, !PT ;  /* 0x000000ff060c7812 */ /* 0x000fe400078ec0ff */
[----:B------:R-:W-:-:S03]  /*0e60*/  LOP3.LUT R11, R5, 0xff, RZ, 0xc0, !PT ;  /* 0x000000ff050b7812 */ /* 0x000fc600078ec0ff */
[----:B------:R-:W-:Y:S02]  /*0e70*/  VIADD R8, R12, 0xffffffff ;  /* 0xffffffff0c087836 */ /* 0x000fe40000000000 */
[----:B------:R-:W-:-:S03]  /*0e80*/  VIADD R6, R11, 0xffffffff ;  /* 0xffffffff0b067836 */ /* 0x000fc60000000000 */
[----:B------:R-:W-:-:S04]  /*0e90*/  ISETP.GT.U32.AND P0, PT, R8, 0xfd, PT ;  /* 0x000000fd0800780c */ /* 0x000fc80003f04070 */
[----:B------:R-:W-:-:S13]  /*0ea0*/  ISETP.GT.U32.OR P0, PT, R6, 0xfd, P0 ;  /* 0x000000fd0600780c */ /* 0x000fda0000704470 */
[----:B------:R-:W-:Y:S01]  /*0eb0*/  @!P0 IMAD.MOV.U32 R5, RZ, RZ, RZ ;  /* 0x000000ffff058224 */ /* 0x000fe200078e00ff */
[----:B------:R-:W-:Y:S06]  /*0ec0*/  @!P0 BRA `(.L_x_11) ;  /* 0x00000000005c8947 */ /* 0x000fec0003800000 */
[----:B------:R-:W-:Y:S02]  /*0ed0*/  FSETP.GTU.FTZ.AND P0, PT, |R0|, +INF , PT ;  /* 0x7f8000000000780b */ /* 0x000fe40003f1c200 */
[----:B------:R-:W-:-:S04]  /*0ee0*/  FSETP.GTU.FTZ.AND P1, PT, |R3|, +INF , PT ;  /* 0x7f8000000300780b */ /* 0x000fc80003f3c200 */
[----:B------:R-:W-:-:S13]  /*0ef0*/  PLOP3.LUT P0, PT, P0, P1, PT, 0xf8, 0x8f ;  /* 0x00000000008f781c */ /* 0x000fda0000703f70 */
[----:B------:R-:W-:Y:S05]  /*0f00*/  @P0 BRA `(.L_x_12) ;  /* 0x00000004004c0947 */ /* 0x000fea0003800000 */
[----:B------:R-:W-:-:S13]  /*0f10*/  LOP3.LUT P0, RZ, R3, 0x7fffffff, R0, 0xc8, !PT ;  /* 0x7fffffff03ff7812 */ /* 0x000fda000780c800 */
[----:B------:R-:W-:Y:S05]  /*0f20*/  @!P0 BRA `(.L_x_13) ;  /* 0x00000004003c8947 */ /* 0x000fea0003800000 */
[C---:B------:R-:W-:Y:S02]  /*0f30*/  FSETP.NEU.FTZ.AND P2, PT, |R0|.reuse, +INF , PT ;  /* 0x7f8000000000780b */ /* 0x040fe40003f5d200 */
[----:B------:R-:W-:Y:S02]  /*0f40*/  FSETP.NEU.FTZ.AND P1, PT, |R3|, +INF , PT ;  /* 0x7f8000000300780b */ /* 0x000fe40003f3d200 */
[----:B------:R-:W-:-:S11]  /*0f50*/  FSETP.NEU.FTZ.AND P0, PT, |R0|, +INF , PT ;  /* 0x7f8000000000780b */ /* 0x000fd60003f1d200 */
[----:B------:R-:W-:Y:S05]  /*0f60*/  @!P1 BRA !P2, `(.L_x_13) ;  /* 0x00000004002c9947 */ /* 0x000fea0005000000 */
[----:B------:R-:W-:-:S04]  /*0f70*/  LOP3.LUT P2, RZ, R0, 0x7fffffff, RZ, 0xc0, !PT ;  /* 0x7fffffff00ff7812 */ /* 0x000fc8000784c0ff */
[----:B------:R-:W-:-:S13]  /*0f80*/  PLOP3.LUT P1, PT, P1, P2, PT, 0x2f, 0xf2 ;  /* 0x0000000000f2781c */ /* 0x000fda0000f24577 */
[----:B------:R-:W-:Y:S05]  /*0f90*/  @P1 BRA `(.L_x_14) ;  /* 0x0000000400181947 */ /* 0x000fea0003800000 */
[----:B------:R-:W-:-:S04]  /*0fa0*/  LOP3.LUT P1, RZ, R3, 0x7fffffff, RZ, 0xc0, !PT ;  /* 0x7fffffff03ff7812 */ /* 0x000fc8000782c0ff */
[----:B------:R-:W-:-:S13]  /*0fb0*/  PLOP3.LUT P0, PT, P0, P1, PT, 0x2f, 0xf2 ;  /* 0x0000000000f2781c */ /* 0x000fda0000702577 */
[----:B------:R-:W-:Y:S05]  /*0fc0*/  @P0 BRA `(.L_x_15) ;  /* 0x0000000400000947 */ /* 0x000fea0003800000 */
[----:B------:R-:W-:Y:S02]  /*0fd0*/  ISETP.GE.AND P0, PT, R6, RZ, PT ;  /* 0x000000ff0600720c */ /* 0x000fe40003f06270 */
[----:B------:R-:W-:-:S11]  /*0fe0*/  ISETP.GE.AND P1, PT, R8, RZ, PT ;  /* 0x000000ff0800720c */ /* 0x000fd60003f26270 */
[----:B------:R-:W-:Y:S02]  /*0ff0*/  @P0 IMAD.MOV.U32 R5, RZ, RZ, RZ ;  /* 0x000000ffff050224 */ /* 0x000fe400078e00ff */
[----:B------:R-:W-:Y:S01]  /*1000*/  @!P0 FFMA R0, R0, 1.84467440737095516160e+19, RZ ;  /* 0x5f80000000008823 */ /* 0x000fe200000000ff */
[----:B------:R-:W-:Y:S02]  /*1010*/  @!P0 IMAD.MOV.U32 R5, RZ, RZ, -0x40 ;  /* 0xffffffc0ff058424 */ /* 0x000fe400078e00ff */
[----:B------:R-:W-:Y:S02]  /*1020*/  @!P1 FFMA R3, R3, 1.84467440737095516160e+19, RZ ;  /* 0x5f80000003039823 */ /* 0x000fe400000000ff */
[----:B------:R-:W-:-:S07]  /*1030*/  @!P1 VIADD R5, R5, 0x40 ;  /* 0x0000004005059836 */ /* 0x000fce0000000000 */
.L_x_11:
[----:B------:R-:W-:Y:S01]  /*1040*/  LEA R6, R12, 0xc0800000, 0x17 ;  /* 0xc08000000c067811 */ /* 0x000fe200078eb8ff */
[----:B------:R-:W-:Y:S04]  /*1050*/  BSSY.RECONVERGENT B2, `(.L_x_16) ;  /* 0x0000036000027945 */ /* 0x000fe80003800200 */
[----:B------:R-:W-:Y:S02]  /*1060*/  IMAD.IADD R6, R3, 0x1, -R6 ;  /* 0x0000000103067824 */ /* 0x000fe400078e0a06 */
[----:B------:R-:W-:Y:S02]  /*1070*/  VIADD R3, R11, 0xffffff81 ;  /* 0xffffff810b037836 */ /* 0x000fe40000000000 */
[----:B------:R0:W1:Y:S01]  /*1080*/  MUFU.RCP R8, R6 ;  /* 0x0000000600087308 */ /* 0x0000620000001000 */
[----:B------:R-:W-:Y:S01]  /*1090*/  FADD.FTZ R9, -R6, -RZ ;  /* 0x800000ff06097221 */ /* 0x000fe20000010100 */
[C---:B------:R-:W-:Y:S01]  /*10a0*/  IMAD R0, R3.reuse, -0x800000, R0 ;  /* 0xff80000003007824 */ /* 0x040fe200078e0200 */
[----:B0-----:R-:W-:-:S05]  /*10b0*/  IADD3 R6, PT, PT, R3, 0x7f, -R12 ;  /* 0x0000007f03067810 */ /* 0x001fca0007ffe80c */
[----:B------:R-:W-:Y:S02]  /*10c0*/  IMAD.IADD R6, R6, 0x1, R5 ;  /* 0x0000000106067824 */ /* 0x000fe400078e0205 */
[----:B-1----:R-:W-:-:S04]  /*10d0*/  FFMA R11, R8, R9, 1 ;  /* 0x3f800000080b7423 */ /* 0x002fc80000000009 */
[----:B------:R-:W-:-:S04]  /*10e0*/  FFMA R13, R8, R11, R8 ;  /* 0x0000000b080d7223 */ /* 0x000fc80000000008 */
[----:B------:R-:W-:-:S04]  /*10f0*/  FFMA R8, R0, R13, RZ ;  /* 0x0000000d00087223 */ /* 0x000fc800000000ff */
[----:B------:R-:W-:-:S04]  /*1100*/  FFMA R11, R9, R8, R0 ;  /* 0x00000008090b7223 */ /* 0x000fc80000000000 */
[----:B------:R-:W-:-:S04]  /*1110*/  FFMA R8, R13, R11, R8 ;  /* 0x0000000b0d087223 */ /* 0x000fc80000000008 */
[----:B------:R-:W-:-:S04]  /*1120*/  FFMA R9, R9, R8, R0 ;  /* 0x0000000809097223 */ /* 0x000fc80000000000 */
[----:B------:R-:W-:-:S05]  /*1130*/  FFMA R0, R13, R9, R8 ;  /* 0x000000090d007223 */ /* 0x000fca0000000008 */
[----:B------:R-:W-:-:S04]  /*1140*/  SHF.R.U32.HI R3, RZ, 0x17, R0 ;  /* 0x00000017ff037819 */ /* 0x000fc80000011600 */
[----:B------:R-:W-:-:S05]  /*1150*/  LOP3.LUT R3, R3, 0xff, RZ, 0xc0, !PT ;  /* 0x000000ff03037812 */ /* 0x000fca00078ec0ff */
[----:B------:R-:W-:-:S04]  /*1160*/  IMAD.IADD R11, R3, 0x1, R6 ;  /* 0x00000001030b7824 */ /* 0x000fc800078e0206 */
[----:B------:R-:W-:-:S05]  /*1170*/  VIADD R3, R11, 0xffffffff ;  /* 0xffffffff0b037836 */ /* 0x000fca0000000000 */
[----:B------:R-:W-:-:S13]  /*1180*/  ISETP.GE.U32.AND P0, PT, R3, 0xfe, PT ;  /* 0x000000fe0300780c */ /* 0x000fda0003f06070 */
[----:B------:R-:W-:Y:S05]  /*1190*/  @!P0 BRA `(.L_x_17) ;  /* 0x0000000000808947 */ /* 0x000fea0003800000 */
[----:B------:R-:W-:-:S13]  /*11a0*/  ISETP.GT.AND P0, PT, R11, 0xfe, PT ;  /* 0x000000fe0b00780c */ /* 0x000fda0003f04270 */
[----:B------:R-:W-:Y:S05]  /*11b0*/  @P0 BRA `(.L_x_18) ;  /* 0x00000000006c0947 */ /* 0x000fea0003800000 */
[----:B------:R-:W-:-:S13]  /*11c0*/  ISETP.GE.AND P0, PT, R11, 0x1, PT ;  /* 0x000000010b00780c */ /* 0x000fda0003f06270 */
[----:B------:R-:W-:Y:S05]  /*11d0*/  @P0 BRA `(.L_x_19) ;  /* 0x0000000000740947 */ /* 0x000fea0003800000 */
[----:B------:R-:W-:Y:S02]  /*11e0*/  ISETP.GE.AND P0, PT, R11, -0x18, PT ;  /* 0xffffffe80b00780c */ /* 0x000fe40003f06270 */
[----:B------:R-:W-:-:S11]  /*11f0*/  LOP3.LUT R0, R0, 0x80000000, RZ, 0xc0, !PT ;  /* 0x8000000000007812 */ /* 0x000fd600078ec0ff */
[----:B------:R-:W-:Y:S05]  /*1200*/  @!P0 BRA `(.L_x_19) ;  /* 0x0000000000688947 */ /* 0x000fea0003800000 */
[CCC-:B------:R-:W-:Y:S01]  /*1210*/  FFMA.RZ R3, R13.reuse, R9.reuse, R8.reuse ;  /* 0x000000090d037223 */ /* 0x1c0fe2000000c008 */
[-CC-:B------:R-:W-:Y:S01]  /*1220*/  FFMA.RM R6, R13, R9.reuse, R8.reuse ;  /* 0x000000090d067223 */ /* 0x180fe20000004008 */
[C---:B------:R-:W-:Y:S02]  /*1230*/  ISETP.NE.AND P2, PT, R11.reuse, RZ, PT ;  /* 0x000000ff0b00720c */ /* 0x040fe40003f45270 */
[----:B------:R-:W-:Y:S02]  /*1240*/  ISETP.NE.AND P1, PT, R11, RZ, PT ;  /* 0x000000ff0b00720c */ /* 0x000fe40003f25270 */
[----:B------:R-:W-:Y:S01]  /*1250*/  LOP3.LUT R5, R3, 0x7fffff, RZ, 0xc0, !PT ;  /* 0x007fffff03057812 */ /* 0x000fe200078ec0ff */
[----:B------:R-:W-:Y:S01]  /*1260*/  FFMA.RP R3, R13, R9, R8 ;  /* 0x000000090d037223 */ /* 0x000fe20000008008 */
[----:B------:R-:W-:Y:S02]  /*1270*/  VIADD R8, R11, 0x20 ;  /* 0x000000200b087836 */ /* 0x000fe40000000000 */
[----:B------:R-:W-:Y:S01]  /*1280*/  LOP3.LUT R5, R5, 0x800000, RZ, 0xfc, !PT ;  /* 0x0080000005057812 */ /* 0x000fe200078efcff */
[----:B------:R-:W-:Y:S01]  /*1290*/  IMAD.MOV R9, RZ, RZ, -R11 ;  /* 0x000000ffff097224 */ /* 0x000fe200078e0a0b */
[----:B------:R-:W-:-:S02]  /*12a0*/  FSETP.NEU.FTZ.AND P0, PT, R3, R6, PT ;  /* 0x000000060300720b */ /* 0x000fc40003f1d000 */
[----:B------:R-:W-:Y:S02]  /*12b0*/  SHF.L.U32 R8, R5, R8, RZ ;  /* 0x0000000805087219 */ /* 0x000fe400000006ff */
[----:B------:R-:W-:Y:S02]  /*12c0*/  SEL R6, R9, RZ, P2 ;  /* 0x000000ff09067207 */ /* 0x000fe40001000000 */
[----:B------:R-:W-:Y:S02]  /*12d0*/  ISETP.NE.AND P1, PT, R8, RZ, P1 ;  /* 0x000000ff0800720c */ /* 0x000fe40000f25270 */
[----:B------:R-:W-:Y:S02]  /*12e0*/  SHF.R.U32.HI R6, RZ, R6, R5 ;  /* 0x00000006ff067219 */ /* 0x000fe40000011605 */
[----:B------:R-:W-:Y:S02]  /*12f0*/  PLOP3.LUT P0, PT, P0, P1, PT, 0xf8, 0x8f ;  /* 0x00000000008f781c */ /* 0x000fe40000703f70 */
[----:B------:R-:W-:-:S02]  /*1300*/  SHF.R.U32.HI R8, RZ, 0x1, R6 ;  /* 0x00000001ff087819 */ /* 0x000fc40000011606 */
[----:B------:R-:W-:-:S04]  /*1310*/  SEL R3, RZ, 0x1, !P0 ;  /* 0x00000001ff037807 */ /* 0x000fc80004000000 */
[----:B------:R-:W-:-:S04]  /*1320*/  LOP3.LUT R3, R3, 0x1, R8, 0xf8, !PT ;  /* 0x0000000103037812 */ /* 0x000fc800078ef808 */
[----:B------:R-:W-:-:S05]  /*1330*/  LOP3.LUT R3, R3, R6, RZ, 0xc0, !PT ;  /* 0x0000000603037212 */ /* 0x000fca00078ec0ff */
[----:B------:R-:W-:-:S05]  /*1340*/  IMAD.IADD R3, R8, 0x1, R3 ;  /* 0x0000000108037824 */ /* 0x000fca00078e0203 */
[----:B------:R-:W-:Y:S01]  /*1350*/  LOP3.LUT R0, R3, R0, RZ, 0xfc, !PT ;  /* 0x0000000003007212 */ /* 0x000fe200078efcff */
[----:B------:R-:W-:Y:S06]  /*1360*/  BRA `(.L_x_19) ;  /* 0x0000000000107947 */ /* 0x000fec0003800000 */
.L_x_18:
[----:B------:R-:W-:-:S04]  /*1370*/  LOP3.LUT R0, R0, 0x80000000, RZ, 0xc0, !PT ;  /* 0x8000000000007812 */ /* 0x000fc800078ec0ff */
[----:B------:R-:W-:Y:S01]  /*1380*/  LOP3.LUT R0, R0, 0x7f800000, RZ, 0xfc, !PT ;  /* 0x7f80000000007812 */ /* 0x000fe200078efcff */
[----:B------:R-:W-:Y:S06]  /*1390*/  BRA `(.L_x_19) ;  /* 0x0000000000047947 */ /* 0x000fec0003800000 */
.L_x_17:
[----:B------:R-:W-:-:S07]  /*13a0*/  IMAD R0, R6, 0x800000, R0 ;  /* 0x0080000006007824 */ /* 0x000fce00078e0200 */
.L_x_19:
[----:B------:R-:W-:Y:S05]  /*13b0*/  BSYNC.RECONVERGENT B2 ;  /* 0x0000000000027941 */ /* 0x000fea0003800200 */
.L_x_16:
[----:B------:R-:W-:Y:S05]  /*13c0*/  BRA `(.L_x_20) ;  /* 0x0000000000207947 */ /* 0x000fea0003800000 */
.L_x_15:
[----:B------:R-:W-:-:S04]  /*13d0*/  LOP3.LUT R0, R3, 0x80000000, R0, 0x48, !PT ;  /* 0x8000000003007812 */ /* 0x000fc800078e4800 */
[----:B------:R-:W-:Y:S01]  /*13e0*/  LOP3.LUT R0, R0, 0x7f800000, RZ, 0xfc, !PT ;  /* 0x7f80000000007812 */ /* 0x000fe200078efcff */
[----:B------:R-:W-:Y:S06]  /*13f0*/  BRA `(.L_x_20) ;  /* 0x0000000000147947 */ /* 0x000fec0003800000 */
.L_x_14:
[----:B------:R-:W-:Y:S01]  /*1400*/  LOP3.LUT R0, R3, 0x80000000, R0, 0x48, !PT ;  /* 0x8000000003007812 */ /* 0x000fe200078e4800 */
[----:B------:R-:W-:Y:S06]  /*1410*/  BRA `(.L_x_20) ;  /* 0x00000000000c7947 */ /* 0x000fec0003800000 */
.L_x_13:
[----:B------:R-:W0:Y:S01]  /*1420*/  MUFU.RSQ R0, -QNAN ;  /* 0xffc0000000007908 */ /* 0x000e220000001400 */
[----:B------:R-:W-:Y:S05]  /*1430*/  BRA `(.L_x_20) ;  /* 0x0000000000047947 */ /* 0x000fea0003800000 */
.L_x_12:
[----:B------:R-:W-:-:S07]  /*1440*/  FADD.FTZ R0, R0, R3 ;  /* 0x0000000300007221 */ /* 0x000fce0000010000 */
.L_x_20:
[----:B------:R-:W-:Y:S05]  /*1450*/  BSYNC.RECONVERGENT B1 ;  /* 0x0000000000017941 */ /* 0x000fea0003800200 */
.L_x_10:
[----:B------:R-:W-:-:S04]  /*1460*/  IMAD.MOV.U32 R5, RZ, RZ, 0x0 ;  /* 0x00000000ff057424 */ /* 0x000fc800078e00ff */
[----:B0-----:R-:W-:Y:S05]  /*1470*/  RET.REL.NODEC R4 `(_Z18sinwave_vbo_kernelP6float4jjf) ;  /* 0xffffffe804e07950 */ /* 0x001fea0003c3ffff */
.L_x_21:
[----:B------:R-:W-:-:S00]  /*1480*/  BRA `(.L_x_21) ;  /* 0xfffffffc00fc7947 */ /* 0x000fc0000383ffff */
[----:B------:R-:W-:-:S00]  /*1490*/  NOP ;  /* 0x0000000000007918 */ /* 0x000fc00000000000 */
        /* <DEDUP_REMOVED lines=14> */
.L_x_22:


//--------------------- .nv.global.init           --------------------------
	.section	.nv.global.init,"aw",@progbits
	.align	4
.nv.global.init:
	.type		__cudart_i2opi_f,@object
	.size		__cudart_i2opi_f,(.L_0 - __cudart_i2opi_f)
__cudart_i2opi_f:
        /*0000*/ 	.byte	0x41, 0x90, 0x43, 0x3c, 0x99, 0x95, 0x62, 0xdb, 0xc0, 0xdd, 0x34, 0xf5, 0xd1, 0x57, 0x27, 0xfc
        /*0010*/ 	.byte	0x29, 0x15, 0x44, 0x4e, 0x6e, 0x83, 0xf9, 0xa2
.L_0:


//--------------------- .nv.shared.reserved.0     --------------------------
	.section	.nv.shared.reserved.0,"aw",@nobits
	.weak		__nv_reservedSMEM_offset_0_alias
	.size		__nv_reservedSMEM_offset_0_alias, 0, 64
	.other		__nv_reservedSMEM_offset_0_alias,@"STO_CUDA_RESERVED_SHARED STV_DEFAULT"
__nv_reservedSMEM_offset_0_alias:
	.zero		0
	.zero		64


//--------------------- .nv.constant0._Z18sinwave_vbo_kernelP6float4jjf --------------------------
	.section	.nv.constant0._Z18sinwave_vbo_kernelP6float4jjf,"a",@progbits
	.sectionflags	@""
	.align	4
.nv.constant0._Z18sinwave_vbo_kernelP6float4jjf:
	.zero		916


//--------------------- SYMBOLS --------------------------

	.type		.nv.reservedSmem.offset0,@object
	.size		.nv.reservedSmem.offset0,0x4
